//
// Generated by NVIDIA NVVM Compiler
//
// Compiler Build ID: CL-36424714
// Cuda compilation tools, release 13.0, V13.0.88
// Based on NVVM 20.0.0
//

.version 9.0
.target sm_100
.address_size 64

	// .globl	_Z15KernelNormalVecPfS_i
// _ZZ15KernelNormalVecPfS_iE5sdata has been demoted

.visible .entry _Z15KernelNormalVecPfS_i(
	.param .u64 .ptr .align 1 _Z15KernelNormalVecPfS_i_param_0,
	.param .u64 .ptr .align 1 _Z15KernelNormalVecPfS_i_param_1,
	.param .u32 _Z15KernelNormalVecPfS_i_param_2
)
{
	.reg .pred 	%p<6>;
	.reg .b32 	%r<15>;
	.reg .b32 	%f<6>;
	.reg .b64 	%rd<9>;
	// demoted variable
	.shared .align 4 .b8 _ZZ15KernelNormalVecPfS_iE5sdata[4096];
	ld.param.u64 	%rd1, [_Z15KernelNormalVecPfS_i_param_0];
	ld.param.u64 	%rd2, [_Z15KernelNormalVecPfS_i_param_1];
	ld.param.u32 	%r8, [_Z15KernelNormalVecPfS_i_param_2];
	mov.u32 	%r1, %tid.x;
	mov.u32 	%r2, %ctaid.x;
	mov.u32 	%r14, %ntid.x;
	mad.lo.s32 	%r4, %r2, %r14, %r1;
	setp.ge.u32 	%p1, %r4, %r8;
	shl.b32 	%r9, %r1, 2;
	mov.u32 	%r10, _ZZ15KernelNormalVecPfS_iE5sdata;
	add.s32 	%r5, %r10, %r9;
	@%p1 bra 	$L__BB0_2;
	cvta.to.global.u64 	%rd3, %rd1;
	mul.wide.u32 	%rd4, %r4, 4;
	add.s64 	%rd5, %rd3, %rd4;
	ld.global.f32 	%f1, [%rd5];
	st.shared.f32 	[%r5], %f1;
	bra.uni 	$L__BB0_3;
$L__BB0_2:
	mov.b32 	%r11, 0;
	st.shared.u32 	[%r5], %r11;
$L__BB0_3:
	bar.sync 	0;
	setp.lt.u32 	%p2, %r14, 2;
	@%p2 bra 	$L__BB0_7;
$L__BB0_4:
	shr.u32 	%r7, %r14, 1;
	setp.ge.u32 	%p3, %r1, %r7;
	@%p3 bra 	$L__BB0_6;
	shl.b32 	%r12, %r7, 2;
	add.s32 	%r13, %r5, %r12;
	ld.shared.f32 	%f2, [%r13];
	ld.shared.f32 	%f3, [%r5];
	add.f32 	%f4, %f2, %f3;
	st.shared.f32 	[%r5], %f4;
$L__BB0_6:
	bar.sync 	0;
	setp.gt.u32 	%p4, %r14, 3;
	mov.u32 	%r14, %r7;
	@%p4 bra 	$L__BB0_4;
$L__BB0_7:
	setp.ne.s32 	%p5, %r1, 0;
	@%p5 bra 	$L__BB0_9;
	ld.shared.f32 	%f5, [_ZZ15KernelNormalVecPfS_iE5sdata];
	cvta.to.global.u64 	%rd6, %rd2;
	mul.wide.u32 	%rd7, %r2, 4;
	add.s64 	%rd8, %rd6, %rd7;
	st.global.f32 	[%rd8], %f5;
$L__BB0_9:
	ret;

}


// ===== COMPILED SASS (sm_100) =====

	.target	sm_100

	.elftype	@"ET_EXEC"


//--------------------- .note.nv.tkinfo           --------------------------
	.section	.note.nv.tkinfo,"",@"SHT_NOTE"
	.sectionflags	@"SHF_NOTE_NV_TKINFO"
	.tkinfo
        /*0018*/ 	.word	0x00000002
        /*0030*/ 	.string	""
        /*0030*/ 	.string	"ptxas"
        /*0030*/ 	.string	"Cuda compilation tools, release 13.0, V13.0.88"
        /*0030*/ 	.string	"Build cuda_13.0.r13.0/compiler.36424714_0"
        /*0030*/ 	.string	"-arch sm_100 -m 64 "



//--------------------- .note.nv.cuinfo           --------------------------
	.section	.note.nv.cuinfo,"",@"SHT_NOTE"
	.sectionflags	@"SHF_NOTE_NV_CUINFO"
        /*0018*/ 	.short	0x0002
        /*001a*/ 	.short	0x0064
        /*001c*/ 	.short	0x0082
	.zero		2


//--------------------- .nv.info                  --------------------------
	.section	.nv.info,"",@"SHT_CUDA_INFO"
	.align	4


	//----- nvinfo : EIATTR_REGCOUNT
	.align		4
        /*0000*/ 	.byte	0x04, 0x2f
        /*0002*/ 	.short	(.L_1 - .L_0)
	.align		4
.L_0:
        /*0004*/ 	.word	index@(_Z15KernelNormalVecPfS_i)
        /*0008*/ 	.word	0x0000000a


	//----- nvinfo : EIATTR_FRAME_SIZE
	.align		4
.L_1:
        /*000c*/ 	.byte	0x04, 0x11
        /*000e*/ 	.short	(.L_3 - .L_2)
	.align		4
.L_2:
        /*0010*/ 	.word	index@(_Z15KernelNormalVecPfS_i)
        /*0014*/ 	.word	0x00000000


	//----- nvinfo : EIATTR_MIN_STACK_SIZE
	.align		4
.L_3:
        /*0018*/ 	.byte	0x04, 0x12
        /*001a*/ 	.short	(.L_5 - .L_4)
	.align		4
.L_4:
        /*001c*/ 	.word	index@(_Z15KernelNormalVecPfS_i)
        /*0020*/ 	.word	0x00000000
.L_5:


//--------------------- .nv.compat                --------------------------
	.section	.nv.compat,"",@"SHT_CUDA_COMPAT_INFO"
	.align	4
        /*0000*/ 	.byte	0x02, 0x09, 0x00, 0x00, 0x02, 0x02, 0x01, 0x00, 0x02, 0x05, 0x05, 0x00, 0x03, 0x07, 0x01, 0x01
        /*0010*/ 	.byte	0x02, 0x03, 0x00, 0x00, 0x02, 0x06, 0x01, 0x00, 0x04, 0x0b, 0x08, 0x00, 0x09, 0x00, 0x00, 0x00
        /*0020*/ 	.byte	0x00, 0x00, 0x00, 0x00


//--------------------- .nv.info._Z15KernelNormalVecPfS_i --------------------------
	.section	.nv.info._Z15KernelNormalVecPfS_i,"",@"SHT_CUDA_INFO"
	.sectionflags	@""
	.align	4


	//----- nvinfo : EIATTR_CUDA_API_VERSION
	.align		4
        /*0000*/ 	.byte	0x04, 0x37
        /*0002*/ 	.short	(.L_7 - .L_6)
.L_6:
        /*0004*/ 	.word	0x00000082


	//----- nvinfo : EIATTR_KPARAM_INFO
	.align		4
.L_7:
        /*0008*/ 	.byte	0x04, 0x17
        /*000a*/ 	.short	(.L_9 - .L_8)
.L_8:
        /*000c*/ 	.word	0x00000000
        /*0010*/ 	.short	0x0002
        /*0012*/ 	.short	0x0010
        /*0014*/ 	.byte	0x00, 0xf0, 0x11, 0x00


	//----- nvinfo : EIATTR_KPARAM_INFO
	.align		4
.L_9:
        /*0018*/ 	.byte	0x04, 0x17
        /*001a*/ 	.short	(.L_11 - .L_10)
.L_10:
        /*001c*/ 	.word	0x00000000
        /*0020*/ 	.short	0x0001
        /*0022*/ 	.short	0x0008
        /*0024*/ 	.byte	0x00, 0xf5, 0x21, 0x00


	//----- nvinfo : EIATTR_KPARAM_INFO
	.align		4
.L_11:
        /*0028*/ 	.byte	0x04, 0x17
        /*002a*/ 	.short	(.L_13 - .L_12)
.L_12:
        /*002c*/ 	.word	0x00000000
        /*0030*/ 	.short	0x0000
        /*0032*/ 	.short	0x0000
        /*0034*/ 	.byte	0x00, 0xf5, 0x21, 0x00


	//----- nvinfo : EIATTR_SPARSE_MMA_MASK
	.align		4
.L_13:
        /*0038*/ 	.byte	0x03, 0x50
        /*003a*/ 	.short	0x0000


	//----- nvinfo : EIATTR_MAXREG_COUNT
	.align		4
        /*003c*/ 	.byte	0x03, 0x1b
        /*003e*/ 	.short	0x00ff


	//----- nvinfo : EIATTR_NUM_BARRIERS
	.align		4
        /*0040*/ 	.byte	0x02, 0x4c
        /*0042*/ 	.byte	0x01
	.zero		1


	//----- nvinfo : EIATTR_MERCURY_ISA_VERSION
	.align		4
        /*0044*/ 	.byte	0x03, 0x5f
        /*0046*/ 	.short	0x0101


	//----- nvinfo : EIATTR_VRC_CTA_INIT_COUNT
	.align		4
        /*0048*/ 	.byte	0x02, 0x4a
	.zero		1
	.zero		1


	//----- nvinfo : EIATTR_EXIT_INSTR_OFFSETS
	.align		4
        /*004c*/ 	.byte	0x04, 0x1c
        /*004e*/ 	.short	(.L_15 - .L_14)


	//   ....[0]....
.L_14:
        /*0050*/ 	.word	0x00000210


	//   ....[1]....
        /*0054*/ 	.word	0x00000290


	//----- nvinfo : EIATTR_CBANK_PARAM_SIZE
	.align		4
.L_15:
        /*0058*/ 	.byte	0x03, 0x19
        /*005a*/ 	.short	0x0014


	//----- nvinfo : EIATTR_PARAM_CBANK
	.align		4
        /*005c*/ 	.byte	0x04, 0x0a
        /*005e*/ 	.short	(.L_17 - .L_16)
	.align		4
.L_16:
        /*0060*/ 	.word	index@(.nv.constant0._Z15KernelNormalVecPfS_i)
        /*0064*/ 	.short	0x0380
        /*0066*/ 	.short	0x0014


	//----- nvinfo : EIATTR_SW_WAR
	.align		4
.L_17:
        /*0068*/ 	.byte	0x04, 0x36
        /*006a*/ 	.short	(.L_19 - .L_18)
.L_18:
        /*006c*/ 	.word	0x00000008
.L_19:


//--------------------- .nv.callgraph             --------------------------
	.section	.nv.callgraph,"",@"SHT_CUDA_CALLGRAPH"
	.align	4
	.sectionentsize	8
	.align		4
        /*0000*/ 	.word	0x00000000
	.align		4
        /*0004*/ 	.word	0xffffffff
	.align		4
        /*0008*/ 	.word	0x00000000
	.align		4
        /*000c*/ 	.word	0xfffffffe
	.align		4
        /*0010*/ 	.word	0x00000000
	.align		4
        /*0014*/ 	.word	0xfffffffd
	.align		4
        /*0018*/ 	.word	0x00000000
	.align		4
        /*001c*/ 	.word	0xfffffffc


//--------------------- .text._Z15KernelNormalVecPfS_i --------------------------
	.section	.text._Z15KernelNormalVecPfS_i,"ax",@progbits
	.align	128
        .global         _Z15KernelNormalVecPfS_i
        .type           _Z15KernelNormalVecPfS_i,@function
        .size           _Z15KernelNormalVecPfS_i,(.L_x_3 - _Z15KernelNormalVecPfS_i)
        .other          _Z15KernelNormalVecPfS_i,@"STO_CUDA_ENTRY STV_DEFAULT"
_Z15KernelNormalVecPfS_i:
.text._Z15KernelNormalVecPfS_i:
[----:B------:R-:W-:Y:S01]  /*0000*/  LDC R1, c[0x0][0x37c] ;  /* 0x0000df00ff017b82 */ /* 0x000fe20000000800 */
[----:B------:R-:W0:Y:S01]  /*0010*/  S2R R6, SR_TID.X ;  /* 0x0000000000067919 */ /* 0x000e220000002100 */
[----:B------:R-:W0:Y:S01]  /*0020*/  LDCU UR8, c[0x0][0x360] ;  /* 0x00006c00ff0877ac */ /* 0x000e220008000800 */
[----:B------:R-:W0:Y:S01]  /*0030*/  S2R R7, SR_CTAID.X ;  /* 0x0000000000077919 */ /* 0x000e220000002500 */
[----:B------:R-:W1:Y:S01]  /*0040*/  LDCU UR4, c[0x0][0x390] ;  /* 0x00007200ff0477ac */ /* 0x000e620008000800 */
[----:B------:R-:W2:Y:S01]  /*0050*/  LDCU.64 UR6, c[0x0][0x358] ;  /* 0x00006b00ff0677ac */ /* 0x000ea20008000a00 */
[----:B0-----:R-:W-:-:S05]  /*0060*/  IMAD R5, R7, UR8, R6 ;  /* 0x0000000807057c24 */ /* 0x001fca000f8e0206 */
[----:B-1----:R-:W-:-:S13]  /*0070*/  ISETP.GE.U32.AND P1, PT, R5, UR4, PT ;  /* 0x0000000405007c0c */ /* 0x002fda000bf26070 */
[----:B------:R-:W0:Y:S02]  /*0080*/  @!P1 LDC.64 R2, c[0x0][0x380] ;  /* 0x0000e000ff029b82 */ /* 0x000e240000000a00 */
[----:B0-----:R-:W-:-:S06]  /*0090*/  @!P1 IMAD.WIDE.U32 R2, R5, 0x4, R2 ;  /* 0x0000000405029825 */ /* 0x001fcc00078e0002 */
[----:B--2---:R-:W2:Y:S01]  /*00a0*/  @!P1 LDG.E R3, desc[UR6][R2.64] ;  /* 0x0000000602039981 */ /* 0x004ea2000c1e1900 */
[----:B------:R-:W0:Y:S01]  /*00b0*/  S2UR UR5, SR_CgaCtaId ;  /* 0x00000000000579c3 */ /* 0x000e220000008800 */
[----:B------:R-:W-:Y:S01]  /*00c0*/  IMAD.U32 R4, RZ, RZ, UR8 ;  /* 0x00000008ff047e24 */ /* 0x000fe2000f8e00ff */
[----:B------:R-:W-:Y:S01]  /*00d0*/  UMOV UR4, 0x400 ;  /* 0x0000040000047882 */ /* 0x000fe20000000000 */
[----:B------:R-:W-:-:S03]  /*00e0*/  ISETP.NE.AND P0, PT, R6, RZ, PT ;  /* 0x000000ff0600720c */ /* 0x000fc60003f05270 */
[----:B------:R-:W-:Y:S01]  /*00f0*/  ISETP.GE.U32.AND P2, PT, R4, 0x2, PT ;  /* 0x000000020400780c */ /* 0x000fe20003f46070 */
[----:B0-----:R-:W-:-:S06]  /*0100*/  ULEA UR4, UR5, UR4, 0x18 ;  /* 0x0000000405047291 */ /* 0x001fcc000f8ec0ff */
[----:B------:R-:W-:-:S05]  /*0110*/  LEA R0, R6, UR4, 0x2 ;  /* 0x0000000406007c11 */ /* 0x000fca000f8e10ff */
[----:B--2---:R0:W-:Y:S04]  /*0120*/  @!P1 STS [R0], R3 ;  /* 0x0000000300009388 */ /* 0x0041e80000000800 */
[----:B------:R0:W-:Y:S01]  /*0130*/  @P1 STS [R0], RZ ;  /* 0x000000ff00001388 */ /* 0x0001e20000000800 */
[----:B------:R-:W-:Y:S06]  /*0140*/  BAR.SYNC.DEFER_BLOCKING 0x0 ;  /* 0x0000000000007b1d */ /* 0x000fec0000010000 */
[----:B------:R-:W-:Y:S05]  /*0150*/  @!P2 BRA `(.L_x_0) ;  /* 0x00000000002ca947 */ /* 0x000fea0003800000 */
.L_x_1:
[----:B------:R-:W-:-:S04]  /*0160*/  SHF.R.U32.HI R5, RZ, 0x1, R4 ;  /* 0x00000001ff057819 */ /* 0x000fc80000011604 */
[----:B------:R-:W-:-:S13]  /*0170*/  ISETP.GE.U32.AND P1, PT, R6, R5, PT ;  /* 0x000000050600720c */ /* 0x000fda0003f26070 */
[----:B------:R-:W-:Y:S01]  /*0180*/  @!P1 IMAD R2, R5, 0x4, R0 ;  /* 0x0000000405029824 */ /* 0x000fe200078e0200 */
[----:B0-----:R-:W-:Y:S05]  /*0190*/  @!P1 LDS R3, [R0] ;  /* 0x0000000000039984 */ /* 0x001fea0000000800 */
[----:B------:R-:W0:Y:S02]  /*01a0*/  @!P1 LDS R2, [R2] ;  /* 0x0000000002029984 */ /* 0x000e240000000800 */
[----:B0-----:R-:W-:-:S05]  /*01b0*/  @!P1 FADD R3, R2, R3 ;  /* 0x0000000302039221 */ /* 0x001fca0000000000 */
[----:B------:R1:W-:Y:S01]  /*01c0*/  @!P1 STS [R0], R3 ;  /* 0x0000000300009388 */ /* 0x0003e20000000800 */
[----:B------:R-:W-:Y:S01]  /*01d0*/  BAR.SYNC.DEFER_BLOCKING 0x0 ;  /* 0x0000000000007b1d */ /* 0x000fe20000010000 */
[----:B------:R-:W-:Y:S01]  /*01e0*/  ISETP.GT.U32.AND P1, PT, R4, 0x3, PT ;  /* 0x000000030400780c */ /* 0x000fe20003f24070 */
[----:B------:R-:W-:-:S12]  /*01f0*/  IMAD.MOV.U32 R4, RZ, RZ, R5 ;  /* 0x000000ffff047224 */ /* 0x000fd800078e0005 */
[----:B-1----:R-:W-:Y:S05]  /*0200*/  @P1 BRA `(.L_x_1) ;  /* 0xfffffffc00d41947 */ /* 0x002fea000383ffff */
.L_x_0:
[----:B------:R-:W-:Y:S05]  /*0210*/  @P0 EXIT ;  /* 0x000000000000094d */ /* 0x000fea0003800000 */
[----:B------:R-:W1:Y:S01]  /*0220*/  S2UR UR5, SR_CgaCtaId ;  /* 0x00000000000579c3 */ /* 0x000e620000008800 */
[----:B------:R-:W-:-:S07]  /*0230*/  UMOV UR4, 0x400 ;  /* 0x0000040000047882 */ /* 0x000fce0000000000 */
[----:B0-----:R-:W0:Y:S01]  /*0240*/  LDC.64 R2, c[0x0][0x388] ;  /* 0x0000e200ff027b82 */ /* 0x001e220000000a00 */
[----:B-1----:R-:W-:Y:S01]  /*0250*/  ULEA UR4, UR5, UR4, 0x18 ;  /* 0x0000000405047291 */ /* 0x002fe2000f8ec0ff */
[----:B0-----:R-:W-:-:S08]  /*0260*/  IMAD.WIDE.U32 R2, R7, 0x4, R2 ;  /* 0x0000000407027825 */ /* 0x001fd000078e0002 */
[----:B------:R-:W0:Y:S04]  /*0270*/  LDS R5, [UR4] ;  /* 0x00000004ff057984 */ /* 0x000e280008000800 */
[----:B0-----:R-:W-:Y:S01]  /*0280*/  STG.E desc[UR6][R2.64], R5 ;  /* 0x0000000502007986 */ /* 0x001fe2000c101906 */
[----:B------:R-:W-:Y:S05]  /*0290*/  EXIT ;  /* 0x000000000000794d */ /* 0x000fea0003800000 */
.L_x_2:
[----:B------:R-:W-:-:S00]  /*02a0*/  BRA `(.L_x_2) ;  /* 0xfffffffc00fc7947 */ /* 0x000fc0000383ffff */
[----:B------:R-:W-:-:S00]  /*02b0*/  NOP ;  /* 0x0000000000007918 */ /* 0x000fc00000000000 */
        /* <DEDUP_REMOVED lines=12> */
.L_x_3:


//--------------------- .nv.shared._Z15KernelNormalVecPfS_i --------------------------
	.section	.nv.shared._Z15KernelNormalVecPfS_i,"aw",@nobits
	.sectionflags	@""
	.align	4
.nv.shared._Z15KernelNormalVecPfS_i:
	.zero		5120


//--------------------- .nv.shared.reserved.0     --------------------------
	.section	.nv.shared.reserved.0,"aw",@nobits
	.weak		__nv_reservedSMEM_offset_0_alias
	.size		__nv_reservedSMEM_offset_0_alias, 0, 64
	.other		__nv_reservedSMEM_offset_0_alias,@"STO_CUDA_RESERVED_SHARED STV_DEFAULT"
__nv_reservedSMEM_offset_0_alias:
	.zero		0
	.zero		64


//--------------------- .nv.constant0._Z15KernelNormalVecPfS_i --------------------------
	.section	.nv.constant0._Z15KernelNormalVecPfS_i,"a",@progbits
	.sectionflags	@""
	.align	4
.nv.constant0._Z15KernelNormalVecPfS_i:
	.zero		916


//--------------------- SYMBOLS --------------------------

	.type		.nv.reservedSmem.offset0,@object
	.size		.nv.reservedSmem.offset0,0x4
	.type		.nv.reservedSmem.cap,@object
	.size		.nv.reservedSmem.cap,0x4
